//
// Generated by NVIDIA NVVM Compiler
//
// Compiler Build ID: CL-36424714
// Cuda compilation tools, release 13.0, V13.0.88
// Based on NVVM 20.0.0
//

.version 9.0
.target sm_100
.address_size 64

	// .globl	_Z11conv2DNaivePfS_S_iiiiii

.visible .entry _Z11conv2DNaivePfS_S_iiiiii(
	.param .u64 .ptr .align 1 _Z11conv2DNaivePfS_S_iiiiii_param_0,
	.param .u64 .ptr .align 1 _Z11conv2DNaivePfS_S_iiiiii_param_1,
	.param .u64 .ptr .align 1 _Z11conv2DNaivePfS_S_iiiiii_param_2,
	.param .u32 _Z11conv2DNaivePfS_S_iiiiii_param_3,
	.param .u32 _Z11conv2DNaivePfS_S_iiiiii_param_4,
	.param .u32 _Z11conv2DNaivePfS_S_iiiiii_param_5,
	.param .u32 _Z11conv2DNaivePfS_S_iiiiii_param_6,
	.param .u32 _Z11conv2DNaivePfS_S_iiiiii_param_7,
	.param .u32 _Z11conv2DNaivePfS_S_iiiiii_param_8
)
{
	.reg .pred 	%p<100>;
	.reg .b32 	%r<103>;
	.reg .b32 	%f<103>;
	.reg .b64 	%rd<26>;

	ld.param.u64 	%rd10, [_Z11conv2DNaivePfS_S_iiiiii_param_0];
	ld.param.u64 	%rd11, [_Z11conv2DNaivePfS_S_iiiiii_param_1];
	ld.param.u32 	%r40, [_Z11conv2DNaivePfS_S_iiiiii_param_3];
	ld.param.u32 	%r45, [_Z11conv2DNaivePfS_S_iiiiii_param_4];
	ld.param.u32 	%r42, [_Z11conv2DNaivePfS_S_iiiiii_param_5];
	ld.param.u32 	%r43, [_Z11conv2DNaivePfS_S_iiiiii_param_6];
	ld.param.u32 	%r44, [_Z11conv2DNaivePfS_S_iiiiii_param_7];
	ld.param.u32 	%r46, [_Z11conv2DNaivePfS_S_iiiiii_param_8];
	cvta.to.global.u64 	%rd1, %rd11;
	cvta.to.global.u64 	%rd2, %rd10;
	mov.u32 	%r47, %ctaid.x;
	mov.u32 	%r48, %ntid.x;
	mov.u32 	%r49, %tid.x;
	mad.lo.s32 	%r1, %r47, %r48, %r49;
	mov.u32 	%r50, %ctaid.y;
	mov.u32 	%r51, %ntid.y;
	mov.u32 	%r52, %tid.y;
	mad.lo.s32 	%r53, %r50, %r51, %r52;
	mov.u32 	%r54, %ctaid.z;
	div.u32 	%r4, %r54, %r43;
	mul.lo.s32 	%r55, %r4, %r43;
	sub.s32 	%r3, %r54, %r55;
	shr.u32 	%r56, %r44, 31;
	add.s32 	%r57, %r44, %r56;
	shr.s32 	%r5, %r57, 1;
	setp.ge.s32 	%p2, %r1, %r40;
	setp.ge.s32 	%p3, %r53, %r45;
	or.pred  	%p4, %p2, %p3;
	setp.ge.s32 	%p5, %r3, %r43;
	or.pred  	%p6, %p4, %p5;
	setp.ge.s32 	%p7, %r4, %r46;
	or.pred  	%p8, %p6, %p7;
	mov.f32 	%f101, 0f00000000;
	@%p8 bra 	$L__BB0_49;
	setp.lt.s32 	%p9, %r42, 1;
	@%p9 bra 	$L__BB0_48;
	neg.s32 	%r6, %r5;
	setp.lt.s32 	%p10, %r44, -1;
	@%p10 bra 	$L__BB0_48;
	abs.s32 	%r7, %r5;
	add.s32 	%r8, %r5, %r7;
	add.s32 	%r59, %r8, 1;
	and.b32  	%r9, %r59, 7;
	mul.lo.s32 	%r10, %r3, %r42;
	mul.lo.s32 	%r11, %r4, %r42;
	mov.f32 	%f101, 0f00000000;
	mov.b32 	%r94, 0;
$L__BB0_4:
	add.s32 	%r60, %r94, %r11;
	mul.lo.s32 	%r13, %r60, %r45;
	add.s32 	%r61, %r94, %r10;
	mad.lo.s32 	%r14, %r61, %r44, %r5;
	mov.u32 	%r95, %r6;
$L__BB0_5:
	mov.u32 	%r15, %r95;
	setp.lt.u32 	%p11, %r8, 7;
	add.s32 	%r62, %r15, %r53;
	setp.gt.s32 	%p12, %r62, -1;
	setp.lt.s32 	%p13, %r62, %r45;
	and.pred  	%p1, %p12, %p13;
	add.s32 	%r63, %r62, %r13;
	mul.lo.s32 	%r16, %r63, %r40;
	add.s32 	%r64, %r14, %r15;
	mad.lo.s32 	%r17, %r64, %r44, %r5;
	mov.u32 	%r101, %r6;
	@%p11 bra 	$L__BB0_25;
	add.s32 	%r65, %r8, 1;
	and.b32  	%r66, %r65, -8;
	neg.s32 	%r97, %r66;
	sub.s32 	%r98, 3, %r5;
	sub.s32 	%r96, %r1, %r5;
	mov.u32 	%r99, %r6;
$L__BB0_7:
	.pragma "nounroll";
	add.s32 	%r67, %r99, %r1;
	setp.gt.s32 	%p14, %r96, -1;
	setp.lt.s32 	%p15, %r96, %r40;
	and.pred  	%p16, %p14, %p15;
	and.pred  	%p17, %p1, %p16;
	add.s32 	%r68, %r67, %r16;
	mul.wide.s32 	%rd12, %r68, 4;
	add.s64 	%rd3, %rd2, %rd12;
	add.s32 	%r69, %r17, %r99;
	mul.wide.s32 	%rd13, %r69, 4;
	add.s64 	%rd4, %rd1, %rd13;
	not.pred 	%p18, %p17;
	@%p18 bra 	$L__BB0_9;
	ld.global.f32 	%f45, [%rd3];
	ld.global.f32 	%f46, [%rd4];
	fma.rn.f32 	%f101, %f45, %f46, %f101;
$L__BB0_9:
	add.s32 	%r70, %r96, 1;
	setp.gt.s32 	%p19, %r70, -1;
	setp.lt.s32 	%p20, %r70, %r40;
	and.pred  	%p21, %p19, %p20;
	and.pred  	%p22, %p1, %p21;
	not.pred 	%p23, %p22;
	@%p23 bra 	$L__BB0_11;
	ld.global.f32 	%f47, [%rd3+4];
	ld.global.f32 	%f48, [%rd4+4];
	fma.rn.f32 	%f101, %f47, %f48, %f101;
$L__BB0_11:
	add.s32 	%r71, %r96, 2;
	setp.gt.s32 	%p24, %r71, -1;
	setp.lt.s32 	%p25, %r71, %r40;
	and.pred  	%p26, %p24, %p25;
	and.pred  	%p27, %p1, %p26;
	not.pred 	%p28, %p27;
	@%p28 bra 	$L__BB0_13;
	ld.global.f32 	%f49, [%rd3+8];
	ld.global.f32 	%f50, [%rd4+8];
	fma.rn.f32 	%f101, %f49, %f50, %f101;
$L__BB0_13:
	add.s32 	%r72, %r96, 3;
	setp.gt.s32 	%p29, %r72, -1;
	setp.lt.s32 	%p30, %r72, %r40;
	and.pred  	%p31, %p29, %p30;
	and.pred  	%p32, %p1, %p31;
	not.pred 	%p33, %p32;
	@%p33 bra 	$L__BB0_15;
	ld.global.f32 	%f51, [%rd3+12];
	ld.global.f32 	%f52, [%rd4+12];
	fma.rn.f32 	%f101, %f51, %f52, %f101;
$L__BB0_15:
	add.s32 	%r73, %r96, 4;
	setp.gt.s32 	%p34, %r73, -1;
	setp.lt.s32 	%p35, %r73, %r40;
	and.pred  	%p36, %p34, %p35;
	and.pred  	%p37, %p1, %p36;
	not.pred 	%p38, %p37;
	@%p38 bra 	$L__BB0_17;
	ld.global.f32 	%f53, [%rd3+16];
	ld.global.f32 	%f54, [%rd4+16];
	fma.rn.f32 	%f101, %f53, %f54, %f101;
$L__BB0_17:
	add.s32 	%r74, %r96, 5;
	setp.gt.s32 	%p39, %r74, -1;
	setp.lt.s32 	%p40, %r74, %r40;
	and.pred  	%p41, %p39, %p40;
	and.pred  	%p42, %p1, %p41;
	not.pred 	%p43, %p42;
	@%p43 bra 	$L__BB0_19;
	ld.global.f32 	%f55, [%rd3+20];
	ld.global.f32 	%f56, [%rd4+20];
	fma.rn.f32 	%f101, %f55, %f56, %f101;
$L__BB0_19:
	add.s32 	%r75, %r96, 6;
	setp.gt.s32 	%p44, %r75, -1;
	setp.lt.s32 	%p45, %r75, %r40;
	and.pred  	%p46, %p44, %p45;
	and.pred  	%p47, %p1, %p46;
	not.pred 	%p48, %p47;
	@%p48 bra 	$L__BB0_21;
	ld.global.f32 	%f57, [%rd3+24];
	ld.global.f32 	%f58, [%rd4+24];
	fma.rn.f32 	%f101, %f57, %f58, %f101;
$L__BB0_21:
	add.s32 	%r76, %r96, 7;
	setp.gt.s32 	%p49, %r76, -1;
	setp.lt.s32 	%p50, %r76, %r40;
	and.pred  	%p51, %p49, %p50;
	and.pred  	%p52, %p1, %p51;
	not.pred 	%p53, %p52;
	@%p53 bra 	$L__BB0_23;
	ld.global.f32 	%f59, [%rd3+28];
	ld.global.f32 	%f60, [%rd4+28];
	fma.rn.f32 	%f101, %f59, %f60, %f101;
$L__BB0_23:
	add.s32 	%r99, %r99, 8;
	add.s32 	%r98, %r98, 8;
	add.s32 	%r97, %r97, 8;
	add.s32 	%r96, %r96, 8;
	setp.ne.s32 	%p54, %r97, 0;
	@%p54 bra 	$L__BB0_7;
	add.s32 	%r101, %r98, -3;
$L__BB0_25:
	setp.eq.s32 	%p55, %r9, 0;
	@%p55 bra 	$L__BB0_46;
	add.s32 	%r77, %r9, -1;
	setp.lt.u32 	%p56, %r77, 3;
	@%p56 bra 	$L__BB0_36;
	add.s32 	%r31, %r101, %r1;
	setp.gt.s32 	%p57, %r31, -1;
	setp.lt.s32 	%p58, %r31, %r40;
	and.pred  	%p59, %p57, %p58;
	and.pred  	%p61, %p1, %p59;
	add.s32 	%r78, %r31, %r16;
	mul.wide.s32 	%rd14, %r78, 4;
	add.s64 	%rd5, %rd2, %rd14;
	add.s32 	%r79, %r17, %r101;
	mul.wide.s32 	%rd15, %r79, 4;
	add.s64 	%rd6, %rd1, %rd15;
	not.pred 	%p62, %p61;
	@%p62 bra 	$L__BB0_29;
	ld.global.f32 	%f62, [%rd5];
	ld.global.f32 	%f63, [%rd6];
	fma.rn.f32 	%f101, %f62, %f63, %f101;
$L__BB0_29:
	add.s32 	%r80, %r31, 1;
	setp.gt.s32 	%p63, %r80, -1;
	setp.lt.s32 	%p64, %r80, %r40;
	and.pred  	%p65, %p63, %p64;
	and.pred  	%p66, %p1, %p65;
	not.pred 	%p67, %p66;
	@%p67 bra 	$L__BB0_31;
	ld.global.f32 	%f64, [%rd5+4];
	ld.global.f32 	%f65, [%rd6+4];
	fma.rn.f32 	%f101, %f64, %f65, %f101;
$L__BB0_31:
	add.s32 	%r81, %r31, 2;
	setp.gt.s32 	%p68, %r81, -1;
	setp.lt.s32 	%p69, %r81, %r40;
	and.pred  	%p70, %p68, %p69;
	and.pred  	%p71, %p1, %p70;
	not.pred 	%p72, %p71;
	@%p72 bra 	$L__BB0_33;
	ld.global.f32 	%f66, [%rd5+8];
	ld.global.f32 	%f67, [%rd6+8];
	fma.rn.f32 	%f101, %f66, %f67, %f101;
$L__BB0_33:
	add.s32 	%r82, %r31, 3;
	setp.gt.s32 	%p73, %r82, -1;
	setp.lt.s32 	%p74, %r82, %r40;
	and.pred  	%p75, %p73, %p74;
	and.pred  	%p76, %p1, %p75;
	not.pred 	%p77, %p76;
	@%p77 bra 	$L__BB0_35;
	ld.global.f32 	%f68, [%rd5+12];
	ld.global.f32 	%f69, [%rd6+12];
	fma.rn.f32 	%f101, %f68, %f69, %f101;
$L__BB0_35:
	add.s32 	%r101, %r101, 4;
$L__BB0_36:
	add.s32 	%r84, %r8, 1;
	and.b32  	%r83, %r84, 3;
	setp.eq.s32 	%p78, %r83, 0;
	@%p78 bra 	$L__BB0_46;
	setp.eq.s32 	%p79, %r83, 1;
	@%p79 bra 	$L__BB0_43;
	add.s32 	%r34, %r101, %r1;
	setp.gt.s32 	%p80, %r34, -1;
	setp.lt.s32 	%p81, %r34, %r40;
	and.pred  	%p82, %p80, %p81;
	and.pred  	%p84, %p1, %p82;
	add.s32 	%r85, %r34, %r16;
	mul.wide.s32 	%rd16, %r85, 4;
	add.s64 	%rd7, %rd2, %rd16;
	add.s32 	%r86, %r17, %r101;
	mul.wide.s32 	%rd17, %r86, 4;
	add.s64 	%rd8, %rd1, %rd17;
	not.pred 	%p85, %p84;
	@%p85 bra 	$L__BB0_40;
	ld.global.f32 	%f71, [%rd7];
	ld.global.f32 	%f72, [%rd8];
	fma.rn.f32 	%f101, %f71, %f72, %f101;
$L__BB0_40:
	add.s32 	%r87, %r34, 1;
	setp.gt.s32 	%p86, %r87, -1;
	setp.lt.s32 	%p87, %r87, %r40;
	and.pred  	%p88, %p86, %p87;
	and.pred  	%p89, %p1, %p88;
	not.pred 	%p90, %p89;
	@%p90 bra 	$L__BB0_42;
	ld.global.f32 	%f73, [%rd7+4];
	ld.global.f32 	%f74, [%rd8+4];
	fma.rn.f32 	%f101, %f73, %f74, %f101;
$L__BB0_42:
	add.s32 	%r101, %r101, 2;
$L__BB0_43:
	and.b32  	%r88, %r8, 1;
	setp.eq.b32 	%p91, %r88, 1;
	@%p91 bra 	$L__BB0_46;
	add.s32 	%r37, %r101, %r1;
	setp.gt.s32 	%p92, %r37, -1;
	setp.lt.s32 	%p93, %r37, %r40;
	and.pred  	%p94, %p92, %p93;
	and.pred  	%p96, %p1, %p94;
	not.pred 	%p97, %p96;
	@%p97 bra 	$L__BB0_46;
	add.s32 	%r89, %r37, %r16;
	add.s32 	%r90, %r17, %r101;
	mul.wide.s32 	%rd18, %r89, 4;
	add.s64 	%rd19, %rd2, %rd18;
	ld.global.f32 	%f75, [%rd19];
	mul.wide.s32 	%rd20, %r90, 4;
	add.s64 	%rd21, %rd1, %rd20;
	ld.global.f32 	%f76, [%rd21];
	fma.rn.f32 	%f101, %f75, %f76, %f101;
$L__BB0_46:
	add.s32 	%r95, %r15, 1;
	setp.ne.s32 	%p98, %r15, %r7;
	@%p98 bra 	$L__BB0_5;
	add.s32 	%r94, %r94, 1;
	setp.ne.s32 	%p99, %r94, %r42;
	@%p99 bra 	$L__BB0_4;
$L__BB0_48:
	ld.param.u64 	%rd25, [_Z11conv2DNaivePfS_S_iiiiii_param_2];
	mad.lo.s32 	%r91, %r4, %r43, %r3;
	mad.lo.s32 	%r92, %r91, %r45, %r53;
	mad.lo.s32 	%r93, %r92, %r40, %r1;
	cvta.to.global.u64 	%rd22, %rd25;
	mul.wide.s32 	%rd23, %r93, 4;
	add.s64 	%rd24, %rd22, %rd23;
	st.global.f32 	[%rd24], %f101;
$L__BB0_49:
	ret;

}


// ===== COMPILED SASS (sm_100) =====

	.target	sm_100

	.elftype	@"ET_EXEC"


//--------------------- .note.nv.tkinfo           --------------------------
	.section	.note.nv.tkinfo,"",@"SHT_NOTE"
	.sectionflags	@"SHF_NOTE_NV_TKINFO"
	.tkinfo
        /*0018*/ 	.word	0x00000002
        /*0030*/ 	.string	""
        /*0030*/ 	.string	"ptxas"
        /*0030*/ 	.string	"Cuda compilation tools, release 13.0, V13.0.88"
        /*0030*/ 	.string	"Build cuda_13.0.r13.0/compiler.36424714_0"
        /*0030*/ 	.string	"-arch sm_100 -m 64 "



//--------------------- .note.nv.cuinfo           --------------------------
	.section	.note.nv.cuinfo,"",@"SHT_NOTE"
	.sectionflags	@"SHF_NOTE_NV_CUINFO"
        /*0018*/ 	.short	0x0002
        /*001a*/ 	.short	0x0064
        /*001c*/ 	.short	0x0082
	.zero		2


//--------------------- .nv.info                  --------------------------
	.section	.nv.info,"",@"SHT_CUDA_INFO"
	.align	4


	//----- nvinfo : EIATTR_REGCOUNT
	.align		4
        /*0000*/ 	.byte	0x04, 0x2f
        /*0002*/ 	.short	(.L_1 - .L_0)
	.align		4
.L_0:
        /*0004*/ 	.word	index@(_Z11conv2DNaivePfS_S_iiiiii)
        /*0008*/ 	.word	0x0000001f


	//----- nvinfo : EIATTR_FRAME_SIZE
	.align		4
.L_1:
        /*000c*/ 	.byte	0x04, 0x11
        /*000e*/ 	.short	(.L_3 - .L_2)
	.align		4
.L_2:
        /*0010*/ 	.word	index@(_Z11conv2DNaivePfS_S_iiiiii)
        /*0014*/ 	.word	0x00000000


	//----- nvinfo : EIATTR_MIN_STACK_SIZE
	.align		4
.L_3:
        /*0018*/ 	.byte	0x04, 0x12
        /*001a*/ 	.short	(.L_5 - .L_4)
	.align		4
.L_4:
        /*001c*/ 	.word	index@(_Z11conv2DNaivePfS_S_iiiiii)
        /*0020*/ 	.word	0x00000000
.L_5:


//--------------------- .nv.compat                --------------------------
	.section	.nv.compat,"",@"SHT_CUDA_COMPAT_INFO"
	.align	4
        /*0000*/ 	.byte	0x02, 0x09, 0x00, 0x00, 0x02, 0x02, 0x01, 0x00, 0x02, 0x05, 0x05, 0x00, 0x03, 0x07, 0x01, 0x01
        /*0010*/ 	.byte	0x02, 0x03, 0x00, 0x00, 0x02, 0x06, 0x01, 0x00, 0x04, 0x0b, 0x08, 0x00, 0x09, 0x00, 0x00, 0x00
        /*0020*/ 	.byte	0x00, 0x00, 0x00, 0x00


//--------------------- .nv.info._Z11conv2DNaivePfS_S_iiiiii --------------------------
	.section	.nv.info._Z11conv2DNaivePfS_S_iiiiii,"",@"SHT_CUDA_INFO"
	.sectionflags	@""
	.align	4


	//----- nvinfo : EIATTR_CUDA_API_VERSION
	.align		4
        /*0000*/ 	.byte	0x04, 0x37
        /*0002*/ 	.short	(.L_7 - .L_6)
.L_6:
        /*0004*/ 	.word	0x00000082


	//----- nvinfo : EIATTR_KPARAM_INFO
	.align		4
.L_7:
        /*0008*/ 	.byte	0x04, 0x17
        /*000a*/ 	.short	(.L_9 - .L_8)
.L_8:
        /*000c*/ 	.word	0x00000000
        /*0010*/ 	.short	0x0008
        /*0012*/ 	.short	0x002c
        /*0014*/ 	.byte	0x00, 0xf0, 0x11, 0x00


	//----- nvinfo : EIATTR_KPARAM_INFO
	.align		4
.L_9:
        /*0018*/ 	.byte	0x04, 0x17
        /*001a*/ 	.short	(.L_11 - .L_10)
.L_10:
        /*001c*/ 	.word	0x00000000
        /*0020*/ 	.short	0x0007
        /*0022*/ 	.short	0x0028
        /*0024*/ 	.byte	0x00, 0xf0, 0x11, 0x00


	//----- nvinfo : EIATTR_KPARAM_INFO
	.align		4
.L_11:
        /*0028*/ 	.byte	0x04, 0x17
        /*002a*/ 	.short	(.L_13 - .L_12)
.L_12:
        /*002c*/ 	.word	0x00000000
        /*0030*/ 	.short	0x0006
        /*0032*/ 	.short	0x0024
        /*0034*/ 	.byte	0x00, 0xf0, 0x11, 0x00


	//----- nvinfo : EIATTR_KPARAM_INFO
	.align		4
.L_13:
        /*0038*/ 	.byte	0x04, 0x17
        /*003a*/ 	.short	(.L_15 - .L_14)
.L_14:
        /*003c*/ 	.word	0x00000000
        /*0040*/ 	.short	0x0005
        /*0042*/ 	.short	0x0020
        /*0044*/ 	.byte	0x00, 0xf0, 0x11, 0x00


	//----- nvinfo : EIATTR_KPARAM_INFO
	.align		4
.L_15:
        /*0048*/ 	.byte	0x04, 0x17
        /*004a*/ 	.short	(.L_17 - .L_16)
.L_16:
        /*004c*/ 	.word	0x00000000
        /*0050*/ 	.short	0x0004
        /*0052*/ 	.short	0x001c
        /*0054*/ 	.byte	0x00, 0xf0, 0x11, 0x00


	//----- nvinfo : EIATTR_KPARAM_INFO
	.align		4
.L_17:
        /*0058*/ 	.byte	0x04, 0x17
        /*005a*/ 	.short	(.L_19 - .L_18)
.L_18:
        /*005c*/ 	.word	0x00000000
        /*0060*/ 	.short	0x0003
        /*0062*/ 	.short	0x0018
        /*0064*/ 	.byte	0x00, 0xf0, 0x11, 0x00


	//----- nvinfo : EIATTR_KPARAM_INFO
	.align		4
.L_19:
        /*0068*/ 	.byte	0x04, 0x17
        /*006a*/ 	.short	(.L_21 - .L_20)
.L_20:
        /*006c*/ 	.word	0x00000000
        /*0070*/ 	.short	0x0002
        /*0072*/ 	.short	0x0010
        /*0074*/ 	.byte	0x00, 0xf5, 0x21, 0x00


	//----- nvinfo : EIATTR_KPARAM_INFO
	.align		4
.L_21:
        /*0078*/ 	.byte	0x04, 0x17
        /*007a*/ 	.short	(.L_23 - .L_22)
.L_22:
        /*007c*/ 	.word	0x00000000
        /*0080*/ 	.short	0x0001
        /*0082*/ 	.short	0x0008
        /*0084*/ 	.byte	0x00, 0xf5, 0x21, 0x00


	//----- nvinfo : EIATTR_KPARAM_INFO
	.align		4
.L_23:
        /*0088*/ 	.byte	0x04, 0x17
        /*008a*/ 	.short	(.L_25 - .L_24)
.L_24:
        /*008c*/ 	.word	0x00000000
        /*0090*/ 	.short	0x0000
        /*0092*/ 	.short	0x0000
        /*0094*/ 	.byte	0x00, 0xf5, 0x21, 0x00


	//----- nvinfo : EIATTR_SPARSE_MMA_MASK
	.align		4
.L_25:
        /*0098*/ 	.byte	0x03, 0x50
        /*009a*/ 	.short	0x0000


	//----- nvinfo : EIATTR_MAXREG_COUNT
	.align		4
        /*009c*/ 	.byte	0x03, 0x1b
        /*009e*/ 	.short	0x00ff


	//----- nvinfo : EIATTR_MERCURY_ISA_VERSION
	.align		4
        /*00a0*/ 	.byte	0x03, 0x5f
        /*00a2*/ 	.short	0x0101


	//----- nvinfo : EIATTR_VRC_CTA_INIT_COUNT
	.align		4
        /*00a4*/ 	.byte	0x02, 0x4a
	.zero		1
	.zero		1


	//----- nvinfo : EIATTR_EXIT_INSTR_OFFSETS
	.align		4
        /*00a8*/ 	.byte	0x04, 0x1c
        /*00aa*/ 	.short	(.L_27 - .L_26)


	//   ....[0]....
.L_26:
        /*00ac*/ 	.word	0x00000250


	//   ....[1]....
        /*00b0*/ 	.word	0x00000fa0


	//----- nvinfo : EIATTR_CRS_STACK_SIZE
	.align		4
.L_27:
        /*00b4*/ 	.byte	0x04, 0x1e
        /*00b6*/ 	.short	(.L_29 - .L_28)
.L_28:
        /*00b8*/ 	.word	0x00000000


	//----- nvinfo : EIATTR_CBANK_PARAM_SIZE
	.align		4
.L_29:
        /*00bc*/ 	.byte	0x03, 0x19
        /*00be*/ 	.short	0x0030


	//----- nvinfo : EIATTR_PARAM_CBANK
	.align		4
        /*00c0*/ 	.byte	0x04, 0x0a
        /*00c2*/ 	.short	(.L_31 - .L_30)
	.align		4
.L_30:
        /*00c4*/ 	.word	index@(.nv.constant0._Z11conv2DNaivePfS_S_iiiiii)
        /*00c8*/ 	.short	0x0380
        /*00ca*/ 	.short	0x0030


	//----- nvinfo : EIATTR_SW_WAR
	.align		4
.L_31:
        /*00cc*/ 	.byte	0x04, 0x36
        /*00ce*/ 	.short	(.L_33 - .L_32)
.L_32:
        /*00d0*/ 	.word	0x00000008
.L_33:


//--------------------- .nv.callgraph             --------------------------
	.section	.nv.callgraph,"",@"SHT_CUDA_CALLGRAPH"
	.align	4
	.sectionentsize	8
	.align		4
        /*0000*/ 	.word	0x00000000
	.align		4
        /*0004*/ 	.word	0xffffffff
	.align		4
        /*0008*/ 	.word	0x00000000
	.align		4
        /*000c*/ 	.word	0xfffffffe
	.align		4
        /*0010*/ 	.word	0x00000000
	.align		4
        /*0014*/ 	.word	0xfffffffd
	.align		4
        /*0018*/ 	.word	0x00000000
	.align		4
        /*001c*/ 	.word	0xfffffffc


//--------------------- .text._Z11conv2DNaivePfS_S_iiiiii --------------------------
	.section	.text._Z11conv2DNaivePfS_S_iiiiii,"ax",@progbits
	.align	128
        .global         _Z11conv2DNaivePfS_S_iiiiii
        .type           _Z11conv2DNaivePfS_S_iiiiii,@function
        .size           _Z11conv2DNaivePfS_S_iiiiii,(.L_x_10 - _Z11conv2DNaivePfS_S_iiiiii)
        .other          _Z11conv2DNaivePfS_S_iiiiii,@"STO_CUDA_ENTRY STV_DEFAULT"
_Z11conv2DNaivePfS_S_iiiiii:
.text._Z11conv2DNaivePfS_S_iiiiii:
[----:B------:R-:W-:Y:S08]  /*0000*/  LDC R1, c[0x0][0x37c] ;  /* 0x0000df00ff017b82 */ /* 0x000ff00000000800 */
[----:B------:R-:W0:Y:S01]  /*0010*/  LDC R6, c[0x0][0x3a4] ;  /* 0x0000e900ff067b82 */ /* 0x000e220000000800 */
[----:B------:R-:W1:Y:S01]  /*0020*/  S2R R7, SR_TID.Y ;  /* 0x0000000000077919 */ /* 0x000e620000002200 */
[----:B------:R-:W2:Y:S01]  /*0030*/  LDCU.64 UR8, c[0x0][0x398] ;  /* 0x00007300ff0877ac */ /* 0x000ea20008000a00 */
[----:B------:R-:W3:Y:S05]  /*0040*/  LDCU UR7, c[0x0][0x3ac] ;  /* 0x00007580ff0777ac */ /* 0x000eea0008000800 */
[----:B------:R-:W4:Y:S08]  /*0050*/  S2UR UR6, SR_CTAID.Z ;  /* 0x00000000000679c3 */ /* 0x000f300000002700 */
[----:B------:R-:W1:Y:S01]  /*0060*/  S2UR UR5, SR_CTAID.Y ;  /* 0x00000000000579c3 */ /* 0x000e620000002600 */
[----:B0-----:R-:W0:Y:S07]  /*0070*/  I2F.U32.RP R4, R6 ;  /* 0x0000000600047306 */ /* 0x001e2e0000209000 */
[----:B------:R-:W5:Y:S01]  /*0080*/  S2UR UR4, SR_CTAID.X ;  /* 0x00000000000479c3 */ /* 0x000f620000002500 */
[----:B------:R-:W-:Y:S01]  /*0090*/  ISETP.NE.U32.AND P2, PT, R6, RZ, PT ;  /* 0x000000ff0600720c */ /* 0x000fe20003f45070 */
[----:B0-----:R-:W0:Y:S02]  /*00a0*/  MUFU.RCP R4, R4 ;  /* 0x0000000400047308 */ /* 0x001e240000001000 */
[----:B0-----:R-:W-:-:S04]  /*00b0*/  VIADD R2, R4, 0xffffffe ;  /* 0x0ffffffe04027836 */ /* 0x001fc80000000000 */
[----:B------:R-:W5:Y:S02]  /*00c0*/  LDC R4, c[0x0][0x360] ;  /* 0x0000d800ff047b82 */ /* 0x000f640000000800 */
[----:B------:R0:W2:Y:S02]  /*00d0*/  F2I.FTZ.U32.TRUNC.NTZ R3, R2 ;  /* 0x0000000200037305 */ /* 0x0000a4000021f000 */
[----:B0-----:R-:W-:Y:S02]  /*00e0*/  IMAD.MOV.U32 R2, RZ, RZ, RZ ;  /* 0x000000ffff027224 */ /* 0x001fe400078e00ff */
[----:B--2---:R-:W-:-:S04]  /*00f0*/  IMAD.MOV R5, RZ, RZ, -R3 ;  /* 0x000000ffff057224 */ /* 0x004fc800078e0a03 */
[----:B------:R-:W-:-:S04]  /*0100*/  IMAD R5, R5, R6, RZ ;  /* 0x0000000605057224 */ /* 0x000fc800078e02ff */
[----:B------:R-:W-:Y:S02]  /*0110*/  IMAD.HI.U32 R0, R3, R5, R2 ;  /* 0x0000000503007227 */ /* 0x000fe400078e0002 */
[----:B------:R-:W5:Y:S01]  /*0120*/  S2R R5, SR_TID.X ;  /* 0x0000000000057919 */ /* 0x000f620000002100 */
[----:B------:R-:W1:Y:S03]  /*0130*/  LDC R2, c[0x0][0x364] ;  /* 0x0000d900ff027b82 */ /* 0x000e660000000800 */
[----:B----4-:R-:W-:-:S04]  /*0140*/  IMAD.HI.U32 R0, R0, UR6, RZ ;  /* 0x0000000600007c27 */ /* 0x010fc8000f8e00ff */
[----:B------:R-:W-:-:S04]  /*0150*/  IMAD.MOV R3, RZ, RZ, -R0 ;  /* 0x000000ffff037224 */ /* 0x000fc800078e0a00 */
[----:B------:R-:W-:-:S05]  /*0160*/  IMAD R3, R6, R3, UR6 ;  /* 0x0000000606037e24 */ /* 0x000fca000f8e0203 */
[----:B------:R-:W-:Y:S01]  /*0170*/  ISETP.GE.U32.AND P0, PT, R3, R6, PT ;  /* 0x000000060300720c */ /* 0x000fe20003f06070 */
[----:B-1----:R-:W-:-:S12]  /*0180*/  IMAD R2, R2, UR5, R7 ;  /* 0x0000000502027c24 */ /* 0x002fd8000f8e0207 */
[-C--:B------:R-:W-:Y:S01]  /*0190*/  @P0 IADD3 R3, PT, PT, R3, -R6.reuse, RZ ;  /* 0x8000000603030210 */ /* 0x080fe20007ffe0ff */
[----:B------:R-:W-:Y:S01]  /*01a0*/  @P0 VIADD R0, R0, 0x1 ;  /* 0x0000000100000836 */ /* 0x000fe20000000000 */
[----:B------:R-:W-:Y:S02]  /*01b0*/  ISETP.GE.AND P0, PT, R2, UR9, PT ;  /* 0x0000000902007c0c */ /* 0x000fe4000bf06270 */
[----:B------:R-:W-:Y:S01]  /*01c0*/  ISETP.GE.U32.AND P1, PT, R3, R6, PT ;  /* 0x000000060300720c */ /* 0x000fe20003f26070 */
[----:B-----5:R-:W-:-:S05]  /*01d0*/  IMAD R3, R4, UR4, R5 ;  /* 0x0000000404037c24 */ /* 0x020fca000f8e0205 */
[----:B------:R-:W-:-:S07]  /*01e0*/  ISETP.GE.OR P0, PT, R3, UR8, P0 ;  /* 0x0000000803007c0c */ /* 0x000fce0008706670 */
[----:B------:R-:W-:Y:S01]  /*01f0*/  @P1 VIADD R0, R0, 0x1 ;  /* 0x0000000100001836 */ /* 0x000fe20000000000 */
[----:B------:R-:W-:-:S05]  /*0200*/  @!P2 LOP3.LUT R0, RZ, R6, RZ, 0x33, !PT ;  /* 0x00000006ff00a212 */ /* 0x000fca00078e33ff */
[----:B------:R-:W-:-:S04]  /*0210*/  IMAD.MOV R7, RZ, RZ, -R0 ;  /* 0x000000ffff077224 */ /* 0x000fc800078e0a00 */
[----:B------:R-:W-:-:S05]  /*0220*/  IMAD R5, R6, R7, UR6 ;  /* 0x0000000606057e24 */ /* 0x000fca000f8e0207 */
[----:B------:R-:W-:-:S04]  /*0230*/  ISETP.GE.OR P0, PT, R5, R6, P0 ;  /* 0x000000060500720c */ /* 0x000fc80000706670 */
[----:B---3--:R-:W-:-:S13]  /*0240*/  ISETP.GE.OR P0, PT, R0, UR7, P0 ;  /* 0x0000000700007c0c */ /* 0x008fda0008706670 */
[----:B------:R-:W-:Y:S05]  /*0250*/  @P0 EXIT ;  /* 0x000000000000094d */ /* 0x000fea0003800000 */
[----:B------:R-:W0:Y:S01]  /*0260*/  LDC R6, c[0x0][0x3a8] ;  /* 0x0000ea00ff067b82 */ /* 0x000e220000000800 */
[----:B------:R-:W1:Y:S07]  /*0270*/  LDCU.64 UR6, c[0x0][0x358] ;  /* 0x00006b00ff0677ac */ /* 0x000e6e0008000a00 */
[----:B------:R-:W2:Y:S01]  /*0280*/  LDC R4, c[0x0][0x3a0] ;  /* 0x0000e800ff047b82 */ /* 0x000ea20000000800 */
[C---:B0-----:R-:W-:Y:S02]  /*0290*/  ISETP.GE.AND P0, PT, R6.reuse, -0x1, PT ;  /* 0xffffffff0600780c */ /* 0x041fe40003f06270 */
[----:B------:R-:W-:-:S02]  /*02a0*/  LEA.HI R6, R6, R6, RZ, 0x1 ;  /* 0x0000000606067211 */ /* 0x000fc400078f08ff */
[----:B--2---:R-:W-:Y:S01]  /*02b0*/  ISETP.LT.OR P0, PT, R4, 0x1, !P0 ;  /* 0x000000010400780c */ /* 0x004fe20004701670 */
[----:B------:R-:W-:-:S12]  /*02c0*/  IMAD.MOV.U32 R4, RZ, RZ, RZ ;  /* 0x000000ffff047224 */ /* 0x000fd800078e00ff */
[----:B-1----:R-:W-:Y:S05]  /*02d0*/  @P0 BRA `(.L_x_0) ;  /* 0x0000000c00100947 */ /* 0x002fea0003800000 */
[----:B------:R-:W-:Y:S01]  /*02e0*/  SHF.R.S32.HI R6, RZ, 0x1, R6 ;  /* 0x00000001ff067819 */ /* 0x000fe20000011406 */
[----:B------:R-:W-:Y:S01]  /*02f0*/  IMAD.MOV.U32 R4, RZ, RZ, RZ ;  /* 0x000000ffff047224 */ /* 0x000fe200078e00ff */
[----:B------:R-:W-:Y:S02]  /*0300*/  UMOV UR4, URZ ;  /* 0x000000ff00047c82 */ /* 0x000fe40008000000 */
[----:B------:R-:W-:Y:S01]  /*0310*/  IABS R7, R6 ;  /* 0x0000000600077213 */ /* 0x000fe20000000000 */
[----:B------:R-:W-:-:S03]  /*0320*/  IMAD.MOV R8, RZ, RZ, -R6 ;  /* 0x000000ffff087224 */ /* 0x000fc600078e0a06 */
[----:B------:R-:W-:-:S05]  /*0330*/  IADD3 R7, PT, PT, R6, R7, RZ ;  /* 0x0000000706077210 */ /* 0x000fca0007ffe0ff */
[----:B------:R-:W-:-:S05]  /*0340*/  VIADD R9, R7, 0x1 ;  /* 0x0000000107097836 */ /* 0x000fca0000000000 */
[----:B------:R-:W-:-:S07]  /*0350*/  LOP3.LUT R9, R9, 0x7, RZ, 0xc0, !PT ;  /* 0x0000000709097812 */ /* 0x000fce00078ec0ff */
.L_x_8:
[----:B------:R-:W0:Y:S01]  /*0360*/  LDC R11, c[0x0][0x3a0] ;  /* 0x0000e800ff0b7b82 */ /* 0x000e220000000800 */
[----:B------:R-:W1:Y:S01]  /*0370*/  LDCU UR5, c[0x0][0x3a8] ;  /* 0x00007500ff0577ac */ /* 0x000e620008000800 */
[-C--:B0-----:R-:W-:Y:S02]  /*0380*/  IMAD R10, R0, R11.reuse, UR4 ;  /* 0x00000004000a7e24 */ /* 0x081fe4000f8e020b */
[----:B------:R-:W-:Y:S01]  /*0390*/  IMAD R13, R5, R11, UR4 ;  /* 0x00000004050d7e24 */ /* 0x000fe2000f8e020b */
[----:B------:R-:W-:-:S03]  /*03a0*/  UIADD3 UR4, UPT, UPT, UR4, 0x1, URZ ;  /* 0x0000000104047890 */ /* 0x000fc6000fffe0ff */
[----:B-1----:R-:W-:-:S03]  /*03b0*/  IMAD R12, R13, UR5, R6 ;  /* 0x000000050d0c7c24 */ /* 0x002fc6000f8e0206 */
[----:B------:R-:W-:Y:S01]  /*03c0*/  ISETP.NE.AND P4, PT, R11, UR4, PT ;  /* 0x000000040b007c0c */ /* 0x000fe2000bf85270 */
[----:B------:R-:W-:-:S12]  /*03d0*/  IMAD.MOV.U32 R11, RZ, RZ, R8 ;  /* 0x000000ffff0b7224 */ /* 0x000fd800078e0008 */
.L_x_7:
[----:B------:R-:W0:Y:S01]  /*03e0*/  LDCU UR5, c[0x0][0x39c] ;  /* 0x00007380ff0577ac */ /* 0x000e220008000800 */
[----:B------:R-:W-:Y:S01]  /*03f0*/  ISETP.GE.U32.AND P1, PT, R7, 0x7, PT ;  /* 0x000000070700780c */ /* 0x000fe20003f26070 */
[----:B------:R-:W-:Y:S01]  /*0400*/  IMAD.IADD R15, R12, 0x1, R11 ;  /* 0x000000010c0f7824 */ /* 0x000fe200078e020b */
[----:B------:R-:W-:Y:S01]  /*0410*/  IADD3 R13, PT, PT, R2, R11, RZ ;  /* 0x0000000b020d7210 */ /* 0x000fe20007ffe0ff */
[----:B------:R-:W1:Y:S01]  /*0420*/  LDCU UR8, c[0x0][0x3a8] ;  /* 0x00007500ff0877ac */ /* 0x000e620008000800 */
[----:B------:R-:W-:Y:S01]  /*0430*/  IABS R14, R6 ;  /* 0x00000006000e7213 */ /* 0x000fe20000000000 */
[----:B------:R-:W-:-:S03]  /*0440*/  IMAD.MOV.U32 R19, RZ, RZ, R8 ;  /* 0x000000ffff137224 */ /* 0x000fc600078e0008 */
[C---:B------:R-:W-:Y:S01]  /*0450*/  ISETP.NE.AND P5, PT, R11.reuse, R14, PT ;  /* 0x0000000e0b00720c */ /* 0x040fe20003fa5270 */
[----:B------:R-:W-:Y:S01]  /*0460*/  VIADD R11, R11, 0x1 ;  /* 0x000000010b0b7836 */ /* 0x000fe20000000000 */
[----:B0-----:R-:W-:-:S04]  /*0470*/  ISETP.GE.AND P0, PT, R13, UR5, PT ;  /* 0x000000050d007c0c */ /* 0x001fc8000bf06270 */
[----:B------:R-:W-:Y:S01]  /*0480*/  ISETP.GT.AND P0, PT, R13, -0x1, !P0 ;  /* 0xffffffff0d00780c */ /* 0x000fe20004704270 */
[----:B------:R-:W-:Y:S02]  /*0490*/  IMAD R13, R10, UR5, R13 ;  /* 0x000000050a0d7c24 */ /* 0x000fe4000f8e020d */
[----:B-1----:R-:W-:Y:S01]  /*04a0*/  IMAD R18, R15, UR8, R6 ;  /* 0x000000080f127c24 */ /* 0x002fe2000f8e0206 */
[----:B------:R-:W-:Y:S09]  /*04b0*/  @!P1 BRA `(.L_x_1) ;  /* 0x0000000400309947 */ /* 0x000ff20003800000 */
[----:B------:R-:W-:Y:S01]  /*04c0*/  VIADD R22, R7, 0x1 ;  /* 0x0000000107167836 */ /* 0x000fe20000000000 */
[----:B------:R-:W-:Y:S01]  /*04d0*/  IADD3 R21, PT, PT, -R6, 0x3, RZ ;  /* 0x0000000306157810 */ /* 0x000fe20007ffe1ff */
[----:B------:R-:W-:Y:S01]  /*04e0*/  IMAD.MOV.U32 R20, RZ, RZ, R8 ;  /* 0x000000ffff147224 */ /* 0x000fe200078e0008 */
[----:B------:R-:W-:Y:S01]  /*04f0*/  IADD3 R19, PT, PT, R3, -R6, RZ ;  /* 0x8000000603137210 */ /* 0x000fe20007ffe0ff */
[----:B------:R-:W0:Y:S01]  /*0500*/  LDCU UR5, c[0x0][0x398] ;  /* 0x00007300ff0577ac */ /* 0x000e220008000800 */
[----:B------:R-:W-:-:S05]  /*0510*/  LOP3.LUT R22, R22, 0xfffffff8, RZ, 0xc0, !PT ;  /* 0xfffffff816167812 */ /* 0x000fca00078ec0ff */
[----:B------:R-:W-:-:S07]  /*0520*/  IMAD.MOV R22, RZ, RZ, -R22 ;  /* 0x000000ffff167224 */ /* 0x000fce00078e0a16 */
.L_x_2:
[----:B------:R-:W1:Y:S01]  /*0530*/  LDC.64 R16, c[0x0][0x380] ;  /* 0x0000e000ff107b82 */ /* 0x000e620000000a00 */
[----:B0-----:R-:W-:Y:S01]  /*0540*/  ISETP.GE.AND P1, PT, R19, UR5, PT ;  /* 0x0000000513007c0c */ /* 0x001fe2000bf26270 */
[----:B------:R-:W-:Y:S01]  /*0550*/  IMAD.IADD R24, R3, 0x1, R20 ;  /* 0x0000000103187824 */ /* 0x000fe200078e0214 */
[----:B------:R-:W-:Y:S02]  /*0560*/  IADD3 R25, PT, PT, R18, R20, RZ ;  /* 0x0000001412197210 */ /* 0x000fe40007ffe0ff */
[----:B------:R-:W-:Y:S01]  /*0570*/  ISETP.GT.AND P1, PT, R19, -0x1, !P1 ;  /* 0xffffffff1300780c */ /* 0x000fe20004f24270 */
[----:B------:R-:W-:Y:S02]  /*0580*/  IMAD R23, R13, UR5, R24 ;  /* 0x000000050d177c24 */ /* 0x000fe4000f8e0218 */
[----:B------:R-:W0:Y:S01]  /*0590*/  LDC.64 R14, c[0x0][0x388] ;  /* 0x0000e200ff0e7b82 */ /* 0x000e220000000a00 */
[----:B------:R-:W-:Y:S01]  /*05a0*/  PLOP3.LUT P2, PT, P0, P1, PT, 0x80, 0x8 ;  /* 0x000000000008781c */ /* 0x000fe20000743070 */
[----:B-1----:R-:W-:-:S12]  /*05b0*/  IMAD.WIDE R16, R23, 0x4, R16 ;  /* 0x0000000417107825 */ /* 0x002fd800078e0210 */
[----:B------:R-:W2:Y:S01]  /*05c0*/  @P2 LDG.E R23, desc[UR6][R16.64] ;  /* 0x0000000610172981 */ /* 0x000ea2000c1e1900 */
[----:B0-----:R-:W-:-:S05]  /*05d0*/  IMAD.WIDE R14, R25, 0x4, R14 ;  /* 0x00000004190e7825 */ /* 0x001fca00078e020e */
[----:B------:R-:W2:Y:S01]  /*05e0*/  @P2 LDG.E R24, desc[UR6][R14.64] ;  /* 0x000000060e182981 */ /* 0x000ea2000c1e1900 */
[----:B------:R-:W-:-:S05]  /*05f0*/  VIADD R25, R19, 0x1 ;  /* 0x0000000113197836 */ /* 0x000fca0000000000 */
[----:B------:R-:W-:-:S04]  /*0600*/  ISETP.GE.AND P1, PT, R25, UR5, PT ;  /* 0x0000000519007c0c */ /* 0x000fc8000bf26270 */
[----:B------:R-:W-:-:S04]  /*0610*/  ISETP.GT.AND P1, PT, R25, -0x1, !P1 ;  /* 0xffffffff1900780c */ /* 0x000fc80004f24270 */
[----:B------:R-:W-:Y:S01]  /*0620*/  PLOP3.LUT P1, PT, P0, P1, PT, 0x80, 0x8 ;  /* 0x000000000008781c */ /* 0x000fe20000723070 */
[----:B------:R-:W-:Y:S02]  /*0630*/  VIADD R25, R19, 0x2 ;  /* 0x0000000213197836 */ /* 0x000fe40000000000 */
[----:B--2---:R-:W-:-:S10]  /*0640*/  @P2 FFMA R4, R23, R24, R4 ;  /* 0x0000001817042223 */ /* 0x004fd40000000004 */
[----:B------:R-:W2:Y:S04]  /*0650*/  @P1 LDG.E R23, desc[UR6][R16.64+0x4] ;  /* 0x0000040610171981 */ /* 0x000ea8000c1e1900 */
[----:B------:R-:W2:Y:S01]  /*0660*/  @P1 LDG.E R24, desc[UR6][R14.64+0x4] ;  /* 0x000004060e181981 */ /* 0x000ea2000c1e1900 */
[----:B------:R-:W-:-:S04]  /*0670*/  ISETP.GE.AND P2, PT, R25, UR5, PT ;  /* 0x0000000519007c0c */ /* 0x000fc8000bf46270 */
[----:B------:R-:W-:-:S04]  /*0680*/  ISETP.GT.AND P2, PT, R25, -0x1, !P2 ;  /* 0xffffffff1900780c */ /* 0x000fc80005744270 */
[----:B------:R-:W-:-:S13]  /*0690*/  PLOP3.LUT P2, PT, P0, P2, PT, 0x80, 0x8 ;  /* 0x000000000008781c */ /* 0x000fda0000745070 */
[----:B------:R-:W3:Y:S04]  /*06a0*/  @P2 LDG.E R25, desc[UR6][R16.64+0x8] ;  /* 0x0000080610192981 */ /* 0x000ee8000c1e1900 */
[----:B------:R-:W3:Y:S01]  /*06b0*/  @P2 LDG.E R26, desc[UR6][R14.64+0x8] ;  /* 0x000008060e1a2981 */ /* 0x000ee2000c1e1900 */
[----:B--2---:R-:W-:Y:S01]  /*06c0*/  @P1 FFMA R4, R23, R24, R4 ;  /* 0x0000001817041223 */ /* 0x004fe20000000004 */
[----:B------:R-:W-:-:S05]  /*06d0*/  VIADD R23, R19, 0x3 ;  /* 0x0000000313177836 */ /* 0x000fca0000000000 */
[----:B------:R-:W-:-:S04]  /*06e0*/  ISETP.GE.AND P3, PT, R23, UR5, PT ;  /* 0x0000000517007c0c */ /* 0x000fc8000bf66270 */
[----:B------:R-:W-:-:S04]  /*06f0*/  ISETP.GT.AND P3, PT, R23, -0x1, !P3 ;  /* 0xffffffff1700780c */ /* 0x000fc80005f64270 */
[----:B------:R-:W-:-:S13]  /*0700*/  PLOP3.LUT P3, PT, P0, P3, PT, 0x80, 0x8 ;  /* 0x000000000008781c */ /* 0x000fda0000767070 */
[----:B------:R-:W2:Y:S04]  /*0710*/  @P3 LDG.E R23, desc[UR6][R16.64+0xc] ;  /* 0x00000c0610173981 */ /* 0x000ea8000c1e1900 */
[----:B------:R-:W2:Y:S01]  /*0720*/  @P3 LDG.E R24, desc[UR6][R14.64+0xc] ;  /* 0x00000c060e183981 */ /* 0x000ea2000c1e1900 */
[----:B---3--:R-:W-:Y:S01]  /*0730*/  @P2 FFMA R4, R25, R26, R4 ;  /* 0x0000001a19042223 */ /* 0x008fe20000000004 */
[----:B------:R-:W-:-:S04]  /*0740*/  IADD3 R25, PT, PT, R19, 0x4, RZ ;  /* 0x0000000413197810 */ /* 0x000fc80007ffe0ff */
[----:B------:R-:W-:-:S04]  /*0750*/  ISETP.GE.AND P1, PT, R25, UR5, PT ;  /* 0x0000000519007c0c */ /* 0x000fc8000bf26270 */
[----:B------:R-:W-:-:S04]  /*0760*/  ISETP.GT.AND P1, PT, R25, -0x1, !P1 ;  /* 0xffffffff1900780c */ /* 0x000fc80004f24270 */
[----:B------:R-:W-:-:S13]  /*0770*/  PLOP3.LUT P1, PT, P0, P1, PT, 0x80, 0x8 ;  /* 0x000000000008781c */ /* 0x000fda0000723070 */
[----:B------:R-:W3:Y:S04]  /*0780*/  @P1 LDG.E R25, desc[UR6][R16.64+0x10] ;  /* 0x0000100610191981 */ /* 0x000ee8000c1e1900 */
[----:B------:R-:W3:Y:S01]  /*0790*/  @P1 LDG.E R26, desc[UR6][R14.64+0x10] ;  /* 0x000010060e1a1981 */ /* 0x000ee2000c1e1900 */
[----:B--2---:R-:W-:Y:S01]  /*07a0*/  @P3 FFMA R4, R23, R24, R4 ;  /* 0x0000001817043223 */ /* 0x004fe20000000004 */
[C---:B------:R-:W-:Y:S02]  /*07b0*/  VIADD R23, R19.reuse, 0x5 ;  /* 0x0000000513177836 */ /* 0x040fe40000000000 */
[----:B------:R-:W-:-:S03]  /*07c0*/  VIADD R24, R19, 0x6 ;  /* 0x0000000613187836 */ /* 0x000fc60000000000 */
[C---:B------:R-:W-:Y:S02]  /*07d0*/  ISETP.GE.AND P3, PT, R23.reuse, UR5, PT ;  /* 0x0000000517007c0c */ /* 0x040fe4000bf66270 */
[C---:B------:R-:W-:Y:S02]  /*07e0*/  ISETP.GE.AND P2, PT, R24.reuse, UR5, PT ;  /* 0x0000000518007c0c */ /* 0x040fe4000bf46270 */
[----:B------:R-:W-:Y:S01]  /*07f0*/  ISETP.GT.AND P3, PT, R23, -0x1, !P3 ;  /* 0xffffffff1700780c */ /* 0x000fe20005f64270 */
[----:B------:R-:W-:Y:S01]  /*0800*/  VIADD R23, R19, 0x7 ;  /* 0x0000000713177836 */ /* 0x000fe20000000000 */
[----:B------:R-:W-:Y:S02]  /*0810*/  ISETP.GT.AND P2, PT, R24, -0x1, !P2 ;  /* 0xffffffff1800780c */ /* 0x000fe40005744270 */
[----:B------:R-:W-:Y:S02]  /*0820*/  PLOP3.LUT P3, PT, P0, P3, PT, 0x80, 0x8 ;  /* 0x000000000008781c */ /* 0x000fe40000767070 */
[----:B------:R-:W-:-:S02]  /*0830*/  ISETP.GE.AND P6, PT, R23, UR5, PT ;  /* 0x0000000517007c0c */ /* 0x000fc4000bfc6270 */
[----:B------:R-:W-:Y:S02]  /*0840*/  PLOP3.LUT P2, PT, P0, P2, PT, 0x80, 0x8 ;  /* 0x000000000008781c */ /* 0x000fe40000745070 */
[----:B------:R-:W-:-:S04]  /*0850*/  ISETP.GT.AND P6, PT, R23, -0x1, !P6 ;  /* 0xffffffff1700780c */ /* 0x000fc800077c4270 */
[----:B------:R-:W-:-:S03]  /*0860*/  PLOP3.LUT P6, PT, P0, P6, PT, 0x80, 0x8 ;  /* 0x000000000008781c */ /* 0x000fc600007cd070 */
[----:B------:R-:W2:Y:S04]  /*0870*/  @P3 LDG.E R23, desc[UR6][R16.64+0x14] ;  /* 0x0000140610173981 */ /* 0x000ea8000c1e1900 */
[----:B------:R-:W2:Y:S01]  /*0880*/  @P3 LDG.E R24, desc[UR6][R14.64+0x14] ;  /* 0x000014060e183981 */ /* 0x000ea2000c1e1900 */
[----:B---3--:R-:W-:-:S03]  /*0890*/  @P1 FFMA R4, R25, R26, R4 ;  /* 0x0000001a19041223 */ /* 0x008fc60000000004 */
[----:B------:R-:W3:Y:S04]  /*08a0*/  @P2 LDG.E R25, desc[UR6][R16.64+0x18] ;  /* 0x0000180610192981 */ /* 0x000ee8000c1e1900 */
[----:B------:R-:W3:Y:S04]  /*08b0*/  @P2 LDG.E R26, desc[UR6][R14.64+0x18] ;  /* 0x000018060e1a2981 */ /* 0x000ee8000c1e1900 */
[----:B------:R-:W4:Y:S04]  /*08c0*/  @P6 LDG.E R27, desc[UR6][R16.64+0x1c] ;  /* 0x00001c06101b6981 */ /* 0x000f28000c1e1900 */
[----:B------:R-:W4:Y:S01]  /*08d0*/  @P6 LDG.E R28, desc[UR6][R14.64+0x1c] ;  /* 0x00001c060e1c6981 */ /* 0x000f22000c1e1900 */
[----:B------:R-:W-:-:S04]  /*08e0*/  IADD3 R22, PT, PT, R22, 0x8, RZ ;  /* 0x0000000816167810 */ /* 0x000fc80007ffe0ff */
[----:B------:R-:W-:Y:S01]  /*08f0*/  ISETP.NE.AND P1, PT, R22, RZ, PT ;  /* 0x000000ff1600720c */ /* 0x000fe20003f25270 */
[----:B------:R-:W-:Y:S02]  /*0900*/  VIADD R21, R21, 0x8 ;  /* 0x0000000815157836 */ /* 0x000fe40000000000 */
[----:B------:R-:W-:Y:S02]  /*0910*/  VIADD R20, R20, 0x8 ;  /* 0x0000000814147836 */ /* 0x000fe40000000000 */
[----:B------:R-:W-:Y:S02]  /*0920*/  VIADD R19, R19, 0x8 ;  /* 0x0000000813137836 */ /* 0x000fe40000000000 */
[----:B--2---:R-:W-:-:S04]  /*0930*/  @P3 FFMA R4, R23, R24, R4 ;  /* 0x0000001817043223 */ /* 0x004fc80000000004 */
[----:B---3--:R-:W-:-:S04]  /*0940*/  @P2 FFMA R4, R25, R26, R4 ;  /* 0x0000001a19042223 */ /* 0x008fc80000000004 */
[----:B----4-:R-:W-:Y:S01]  /*0950*/  @P6 FFMA R4, R27, R28, R4 ;  /* 0x0000001c1b046223 */ /* 0x010fe20000000004 */
[----:B------:R-:W-:Y:S06]  /*0960*/  @P1 BRA `(.L_x_2) ;  /* 0xfffffff800f01947 */ /* 0x000fec000383ffff */
[----:B------:R-:W-:-:S07]  /*0970*/  IADD3 R19, PT, PT, R21, -0x3, RZ ;  /* 0xfffffffd15137810 */ /* 0x000fce0007ffe0ff */
.L_x_1:
[----:B------:R-:W-:-:S13]  /*0980*/  ISETP.NE.AND P1, PT, R9, RZ, PT ;  /* 0x000000ff0900720c */ /* 0x000fda0003f25270 */
[----:B------:R-:W-:Y:S05]  /*0990*/  @!P1 BRA `(.L_x_3) ;  /* 0x0000000400589947 */ /* 0x000fea0003800000 */
[----:B------:R-:W-:-:S05]  /*09a0*/  VIADD R14, R9, 0xffffffff ;  /* 0xffffffff090e7836 */ /* 0x000fca0000000000 */
[----:B------:R-:W-:-:S13]  /*09b0*/  ISETP.GE.U32.AND P1, PT, R14, 0x3, PT ;  /* 0x000000030e00780c */ /* 0x000fda0003f26070 */
[----:B------:R-:W-:Y:S05]  /*09c0*/  @!P1 BRA `(.L_x_4) ;  /* 0x0000000000909947 */ /* 0x000fea0003800000 */
[----:B------:R-:W0:Y:S01]  /*09d0*/  LDCU UR5, c[0x0][0x398] ;  /* 0x00007300ff0577ac */ /* 0x000e220008000800 */
[----:B------:R-:W1:Y:S01]  /*09e0*/  LDC.64 R16, c[0x0][0x380] ;  /* 0x0000e000ff107b82 */ /* 0x000e620000000a00 */
[--C-:B------:R-:W-:Y:S02]  /*09f0*/  IMAD.IADD R20, R3, 0x1, R19.reuse ;  /* 0x0000000103147824 */ /* 0x100fe400078e0213 */
[----:B------:R-:W-:Y:S02]  /*0a00*/  IMAD.IADD R23, R18, 0x1, R19 ;  /* 0x0000000112177824 */ /* 0x000fe400078e0213 */
[C---:B------:R-:W-:Y:S01]  /*0a10*/  VIADD R21, R20.reuse, 0x1 ;  /* 0x0000000114157836 */ /* 0x040fe20000000000 */
[C---:B------:R-:W-:Y:S01]  /*0a20*/  IADD3 R22, PT, PT, R20.reuse, 0x2, RZ ;  /* 0x0000000214167810 */ /* 0x040fe20007ffe0ff */
[C---:B------:R-:W-:Y:S01]  /*0a30*/  VIADD R24, R20.reuse, 0x3 ;  /* 0x0000000314187836 */ /* 0x040fe20000000000 */
[----:B------:R-:W2:Y:S01]  /*0a40*/  LDC.64 R14, c[0x0][0x388] ;  /* 0x0000e200ff0e7b82 */ /* 0x000ea20000000a00 */
[----:B0-----:R-:W-:-:S02]  /*0a50*/  ISETP.GE.AND P1, PT, R20, UR5, PT ;  /* 0x0000000514007c0c */ /* 0x001fc4000bf26270 */
[C---:B------:R-:W-:Y:S02]  /*0a60*/  ISETP.GE.AND P2, PT, R21.reuse, UR5, PT ;  /* 0x0000000515007c0c */ /* 0x040fe4000bf46270 */
[----:B------:R-:W-:Y:S02]  /*0a70*/  ISETP.GT.AND P1, PT, R20, -0x1, !P1 ;  /* 0xffffffff1400780c */ /* 0x000fe40004f24270 */
[C---:B------:R-:W-:Y:S02]  /*0a80*/  ISETP.GE.AND P3, PT, R22.reuse, UR5, PT ;  /* 0x0000000516007c0c */ /* 0x040fe4000bf66270 */
[----:B------:R-:W-:Y:S01]  /*0a90*/  ISETP.GT.AND P2, PT, R21, -0x1, !P2 ;  /* 0xffffffff1500780c */ /* 0x000fe20005744270 */
[----:B------:R-:W-:Y:S01]  /*0aa0*/  IMAD R21, R13, UR5, R20 ;  /* 0x000000050d157c24 */ /* 0x000fe2000f8e0214 */
[----:B------:R-:W-:Y:S02]  /*0ab0*/  PLOP3.LUT P1, PT, P0, P1, PT, 0x80, 0x8 ;  /* 0x000000000008781c */ /* 0x000fe40000723070 */
[----:B------:R-:W-:Y:S01]  /*0ac0*/  ISETP.GT.AND P3, PT, R22, -0x1, !P3 ;  /* 0xffffffff1600780c */ /* 0x000fe20005f64270 */
[----:B-1----:R-:W-:Y:S01]  /*0ad0*/  IMAD.WIDE R16, R21, 0x4, R16 ;  /* 0x0000000415107825 */ /* 0x002fe200078e0210 */
[----:B------:R-:W-:-:S02]  /*0ae0*/  ISETP.GE.AND P6, PT, R24, UR5, PT ;  /* 0x0000000518007c0c */ /* 0x000fc4000bfc6270 */
[----:B------:R-:W-:Y:S01]  /*0af0*/  PLOP3.LUT P2, PT, P0, P2, PT, 0x80, 0x8 ;  /* 0x000000000008781c */ /* 0x000fe20000745070 */
[----:B--2---:R-:W-:Y:S01]  /*0b00*/  IMAD.WIDE R14, R23, 0x4, R14 ;  /* 0x00000004170e7825 */ /* 0x004fe200078e020e */
[----:B------:R-:W-:Y:S02]  /*0b10*/  ISETP.GT.AND P6, PT, R24, -0x1, !P6 ;  /* 0xffffffff1800780c */ /* 0x000fe400077c4270 */
[----:B------:R-:W-:Y:S02]  /*0b20*/  PLOP3.LUT P3, PT, P0, P3, PT, 0x80, 0x8 ;  /* 0x000000000008781c */ /* 0x000fe40000767070 */
[----:B------:R-:W-:Y:S01]  /*0b30*/  PLOP3.LUT P6, PT, P0, P6, PT, 0x80, 0x8 ;  /* 0x000000000008781c */ /* 0x000fe200007cd070 */
[----:B------:R-:W2:Y:S04]  /*0b40*/  @P1 LDG.E R21, desc[UR6][R16.64] ;  /* 0x0000000610151981 */ /* 0x000ea8000c1e1900 */
[----:B------:R-:W2:Y:S04]  /*0b50*/  @P1 LDG.E R20, desc[UR6][R14.64] ;  /* 0x000000060e141981 */ /* 0x000ea8000c1e1900 */
[----:B------:R-:W3:Y:S04]  /*0b60*/  @P2 LDG.E R23, desc[UR6][R16.64+0x4] ;  /* 0x0000040610172981 */ /* 0x000ee8000c1e1900 */
[----:B------:R-:W3:Y:S04]  /*0b70*/  @P2 LDG.E R22, desc[UR6][R14.64+0x4] ;  /* 0x000004060e162981 */ /* 0x000ee8000c1e1900 */
[----:B------:R-:W4:Y:S04]  /*0b80*/  @P3 LDG.E R25, desc[UR6][R16.64+0x8] ;  /* 0x0000080610193981 */ /* 0x000f28000c1e1900 */
[----:B------:R-:W4:Y:S04]  /*0b90*/  @P3 LDG.E R24, desc[UR6][R14.64+0x8] ;  /* 0x000008060e183981 */ /* 0x000f28000c1e1900 */
[----:B------:R-:W5:Y:S04]  /*0ba0*/  @P6 LDG.E R27, desc[UR6][R16.64+0xc] ;  /* 0x00000c06101b6981 */ /* 0x000f68000c1e1900 */
[----:B------:R-:W5:Y:S01]  /*0bb0*/  @P6 LDG.E R26, desc[UR6][R14.64+0xc] ;  /* 0x00000c060e1a6981 */ /* 0x000f62000c1e1900 */
[----:B------:R-:W-:-:S02]  /*0bc0*/  VIADD R19, R19, 0x4 ;  /* 0x0000000413137836 */ /* 0x000fc40000000000 */
[----:B--2---:R-:W-:-:S04]  /*0bd0*/  @P1 FFMA R4, R21, R20, R4 ;  /* 0x0000001415041223 */ /* 0x004fc80000000004 */
[----:B---3--:R-:W-:-:S04]  /*0be0*/  @P2 FFMA R4, R23, R22, R4 ;  /* 0x0000001617042223 */ /* 0x008fc80000000004 */
[----:B----4-:R-:W-:-:S04]  /*0bf0*/  @P3 FFMA R4, R25, R24, R4 ;  /* 0x0000001819043223 */ /* 0x010fc80000000004 */
[----:B-----5:R-:W-:-:S07]  /*0c00*/  @P6 FFMA R4, R27, R26, R4 ;  /* 0x0000001a1b046223 */ /* 0x020fce0000000004 */
.L_x_4:
[----:B------:R-:W-:-:S04]  /*0c10*/  IADD3 R14, PT, PT, R7, 0x1, RZ ;  /* 0x00000001070e7810 */ /* 0x000fc80007ffe0ff */
[----:B------:R-:W-:-:S13]  /*0c20*/  LOP3.LUT P1, R14, R14, 0x3, RZ, 0xc0, !PT ;  /* 0x000000030e0e7812 */ /* 0x000fda000782c0ff */
[----:B------:R-:W-:Y:S05]  /*0c30*/  @!P1 BRA `(.L_x_3) ;  /* 0x0000000000b09947 */ /* 0x000fea0003800000 */
[----:B------:R-:W-:Y:S02]  /*0c40*/  ISETP.NE.AND P1, PT, R14, 0x1, PT ;  /* 0x000000010e00780c */ /* 0x000fe40003f25270 */
[----:B------:R-:W-:-:S04]  /*0c50*/  LOP3.LUT R15, R7, 0x1, RZ, 0xc0, !PT ;  /* 0x00000001070f7812 */ /* 0x000fc800078ec0ff */
[----:B------:R-:W-:-:S07]  /*0c60*/  ISETP.NE.U32.AND P3, PT, R15, 0x1, PT ;  /* 0x000000010f00780c */ /* 0x000fce0003f65070 */
[----:B------:R-:W-:Y:S06]  /*0c70*/  @!P1 BRA `(.L_x_5) ;  /* 0x0000000000589947 */ /* 0x000fec0003800000 */
[----:B------:R-:W0:Y:S01]  /*0c80*/  LDCU UR5, c[0x0][0x398] ;  /* 0x00007300ff0577ac */ /* 0x000e220008000800 */
[----:B------:R-:W1:Y:S01]  /*0c90*/  LDC.64 R16, c[0x0][0x380] ;  /* 0x0000e000ff107b82 */ /* 0x000e620000000a00 */
[--C-:B------:R-:W-:Y:S02]  /*0ca0*/  IMAD.IADD R20, R3, 0x1, R19.reuse ;  /* 0x0000000103147824 */ /* 0x100fe400078e0213 */
[----:B------:R-:W-:Y:S02]  /*0cb0*/  IMAD.IADD R23, R18, 0x1, R19 ;  /* 0x0000000112177824 */ /* 0x000fe400078e0213 */
[----:B------:R-:W-:-:S03]  /*0cc0*/  VIADD R21, R20, 0x1 ;  /* 0x0000000114157836 */ /* 0x000fc60000000000 */
[----:B------:R-:W2:Y:S01]  /*0cd0*/  LDC.64 R14, c[0x0][0x388] ;  /* 0x0000e200ff0e7b82 */ /* 0x000ea20000000a00 */
[C---:B0-----:R-:W-:Y:S02]  /*0ce0*/  ISETP.GE.AND P1, PT, R20.reuse, UR5, PT ;  /* 0x0000000514007c0c */ /* 0x041fe4000bf26270 */
[C---:B------:R-:W-:Y:S02]  /*0cf0*/  ISETP.GE.AND P2, PT, R21.reuse, UR5, PT ;  /* 0x0000000515007c0c */ /* 0x040fe4000bf46270 */
[----:B------:R-:W-:Y:S02]  /*0d00*/  ISETP.GT.AND P1, PT, R20, -0x1, !P1 ;  /* 0xffffffff1400780c */ /* 0x000fe40004f24270 */
[----:B------:R-:W-:Y:S01]  /*0d10*/  ISETP.GT.AND P2, PT, R21, -0x1, !P2 ;  /* 0xffffffff1500780c */ /* 0x000fe20005744270 */
[----:B------:R-:W-:Y:S01]  /*0d20*/  IMAD R21, R13, UR5, R20 ;  /* 0x000000050d157c24 */ /* 0x000fe2000f8e0214 */
[----:B------:R-:W-:Y:S02]  /*0d30*/  PLOP3.LUT P1, PT, P0, P1, PT, 0x80, 0x8 ;  /* 0x000000000008781c */ /* 0x000fe40000723070 */
[----:B------:R-:W-:Y:S01]  /*0d40*/  PLOP3.LUT P2, PT, P0, P2, PT, 0x80, 0x8 ;  /* 0x000000000008781c */ /* 0x000fe20000745070 */
[----:B-1----:R-:W-:-:S04]  /*0d50*/  IMAD.WIDE R16, R21, 0x4, R16 ;  /* 0x0000000415107825 */ /* 0x002fc800078e0210 */
[----:B--2---:R-:W-:-:S06]  /*0d60*/  IMAD.WIDE R14, R23, 0x4, R14 ;  /* 0x00000004170e7825 */ /* 0x004fcc00078e020e */
[----:B------:R-:W2:Y:S04]  /*0d70*/  @P1 LDG.E R21, desc[UR6][R16.64] ;  /* 0x0000000610151981 */ /* 0x000ea8000c1e1900 */
[----:B------:R-:W2:Y:S04]  /*0d80*/  @P1 LDG.E R20, desc[UR6][R14.64] ;  /* 0x000000060e141981 */ /* 0x000ea8000c1e1900 */
[----:B------:R-:W3:Y:S04]  /*0d90*/  @P2 LDG.E R23, desc[UR6][R16.64+0x4] ;  /* 0x0000040610172981 */ /* 0x000ee8000c1e1900 */
[----:B------:R-:W3:Y:S01]  /*0da0*/  @P2 LDG.E R22, desc[UR6][R14.64+0x4] ;  /* 0x000004060e162981 */ /* 0x000ee2000c1e1900 */
[----:B------:R-:W-:Y:S01]  /*0db0*/  IADD3 R19, PT, PT, R19, 0x2, RZ ;  /* 0x0000000213137810 */ /* 0x000fe20007ffe0ff */
[----:B--2---:R-:W-:-:S04]  /*0dc0*/  @P1 FFMA R4, R21, R20, R4 ;  /* 0x0000001415041223 */ /* 0x004fc80000000004 */
[----:B---3--:R-:W-:-:S07]  /*0dd0*/  @P2 FFMA R4, R23, R22, R4 ;  /* 0x0000001617042223 */ /* 0x008fce0000000004 */
.L_x_5:
[----:B------:R-:W-:Y:S05]  /*0de0*/  @!P3 BRA `(.L_x_3) ;  /* 0x000000000044b947 */ /* 0x000fea0003800000 */
[----:B------:R-:W0:Y:S01]  /*0df0*/  LDCU UR5, c[0x0][0x398] ;  /* 0x00007300ff0577ac */ /* 0x000e220008000800 */
[----:B------:R-:W-:Y:S01]  /*0e00*/  IMAD.IADD R20, R3, 0x1, R19 ;  /* 0x0000000103147824 */ /* 0x000fe200078e0213 */
[----:B------:R-:W-:Y:S04]  /*0e10*/  BSSY.RECONVERGENT B0, `(.L_x_3) ;  /* 0x000000e000007945 */ /* 0x000fe80003800200 */
[----:B0-----:R-:W-:-:S04]  /*0e20*/  ISETP.GE.AND P1, PT, R20, UR5, PT ;  /* 0x0000000514007c0c */ /* 0x001fc8000bf26270 */
[----:B------:R-:W-:-:S04]  /*0e30*/  ISETP.GT.AND P1, PT, R20, -0x1, !P1 ;  /* 0xffffffff1400780c */ /* 0x000fc80004f24270 */
[----:B------:R-:W-:-:S13]  /*0e40*/  PLOP3.LUT P1, PT, P0, P1, PT, 0x80, 0x8 ;  /* 0x000000000008781c */ /* 0x000fda0000723070 */
[----:B------:R-:W-:Y:S05]  /*0e50*/  @!P1 BRA `(.L_x_6) ;  /* 0x0000000000249947 */ /* 0x000fea0003800000 */
[----:B------:R-:W0:Y:S01]  /*0e60*/  LDC.64 R14, c[0x0][0x380] ;  /* 0x0000e000ff0e7b82 */ /* 0x000e220000000a00 */
[----:B------:R-:W-:Y:S02]  /*0e70*/  IMAD R13, R13, UR5, R20 ;  /* 0x000000050d0d7c24 */ /* 0x000fe4000f8e0214 */
[----:B------:R-:W-:-:S05]  /*0e80*/  IMAD.IADD R19, R18, 0x1, R19 ;  /* 0x0000000112137824 */ /* 0x000fca00078e0213 */
[----:B------:R-:W1:Y:S01]  /*0e90*/  LDC.64 R16, c[0x0][0x388] ;  /* 0x0000e200ff107b82 */ /* 0x000e620000000a00 */
[----:B0-----:R-:W-:-:S06]  /*0ea0*/  IMAD.WIDE R14, R13, 0x4, R14 ;  /* 0x000000040d0e7825 */ /* 0x001fcc00078e020e */
[----:B------:R-:W2:Y:S01]  /*0eb0*/  LDG.E R15, desc[UR6][R14.64] ;  /* 0x000000060e0f7981 */ /* 0x000ea2000c1e1900 */
[----:B-1----:R-:W-:-:S06]  /*0ec0*/  IMAD.WIDE R16, R19, 0x4, R16 ;  /* 0x0000000413107825 */ /* 0x002fcc00078e0210 */
[----:B------:R-:W2:Y:S02]  /*0ed0*/  LDG.E R16, desc[UR6][R16.64] ;  /* 0x0000000610107981 */ /* 0x000ea4000c1e1900 */
[----:B--2---:R-:W-:-:S07]  /*0ee0*/  FFMA R4, R15, R16, R4 ;  /* 0x000000100f047223 */ /* 0x004fce0000000004 */
.L_x_6:
[----:B------:R-:W-:Y:S05]  /*0ef0*/  BSYNC.RECONVERGENT B0 ;  /* 0x0000000000007941 */ /* 0x000fea0003800200 */
.L_x_3:
[----:B------:R-:W-:Y:S05]  /*0f00*/  @P5 BRA `(.L_x_7) ;  /* 0xfffffff400345947 */ /* 0x000fea000383ffff */
[----:B------:R-:W-:Y:S05]  /*0f10*/  @P4 BRA `(.L_x_8) ;  /* 0xfffffff400104947 */ /* 0x000fea000383ffff */
.L_x_0:
[----:B------:R-:W0:Y:S01]  /*0f20*/  LDC R8, c[0x0][0x3a4] ;  /* 0x0000e900ff087b82 */ /* 0x000e220000000800 */
[----:B------:R-:W1:Y:S07]  /*0f30*/  LDCU.64 UR8, c[0x0][0x398] ;  /* 0x00007300ff0877ac */ /* 0x000e6e0008000a00 */
[----:B------:R-:W2:Y:S01]  /*0f40*/  LDC.64 R6, c[0x0][0x390] ;  /* 0x0000e400ff067b82 */ /* 0x000ea20000000a00 */
[----:B0-----:R-:W-:-:S04]  /*0f50*/  IMAD R5, R0, R8, R5 ;  /* 0x0000000800057224 */ /* 0x001fc800078e0205 */
[----:B-1----:R-:W-:-:S04]  /*0f60*/  IMAD R2, R5, UR9, R2 ;  /* 0x0000000905027c24 */ /* 0x002fc8000f8e0202 */
[----:B------:R-:W-:-:S04]  /*0f70*/  IMAD R3, R2, UR8, R3 ;  /* 0x0000000802037c24 */ /* 0x000fc8000f8e0203 */
[----:B--2---:R-:W-:-:S05]  /*0f80*/  IMAD.WIDE R2, R3, 0x4, R6 ;  /* 0x0000000403027825 */ /* 0x004fca00078e0206 */
[----:B------:R-:W-:Y:S01]  /*0f90*/  STG.E desc[UR6][R2.64], R4 ;  /* 0x0000000402007986 */ /* 0x000fe2000c101906 */
[----:B------:R-:W-:Y:S05]  /*0fa0*/  EXIT ;  /* 0x000000000000794d */ /* 0x000fea0003800000 */
.L_x_9:
[----:B------:R-:W-:-:S00]  /*0fb0*/  BRA `(.L_x_9) ;  /* 0xfffffffc00fc7947 */ /* 0x000fc0000383ffff */
[----:B------:R-:W-:-:S00]  /*0fc0*/  NOP ;  /* 0x0000000000007918 */ /* 0x000fc00000000000 */
        /* <DEDUP_REMOVED lines=11> */
.L_x_10:


//--------------------- .nv.shared.reserved.0     --------------------------
	.section	.nv.shared.reserved.0,"aw",@nobits
	.weak		__nv_reservedSMEM_offset_0_alias
	.size		__nv_reservedSMEM_offset_0_alias, 0, 64
	.other		__nv_reservedSMEM_offset_0_alias,@"STO_CUDA_RESERVED_SHARED STV_DEFAULT"
__nv_reservedSMEM_offset_0_alias:
	.zero		0
	.zero		64


//--------------------- .nv.constant0._Z11conv2DNaivePfS_S_iiiiii --------------------------
	.section	.nv.constant0._Z11conv2DNaivePfS_S_iiiiii,"a",@progbits
	.sectionflags	@""
	.align	4
.nv.constant0._Z11conv2DNaivePfS_S_iiiiii:
	.zero		944


//--------------------- SYMBOLS --------------------------

	.type		.nv.reservedSmem.offset0,@object
	.size		.nv.reservedSmem.offset0,0x4
